//
// Generated by NVIDIA NVVM Compiler
//
// Compiler Build ID: CL-36424714
// Cuda compilation tools, release 13.0, V13.0.88
// Based on NVVM 20.0.0
//

.version 9.0
.target sm_100
.address_size 64

	// .globl	_Z21matrixTransposeSharedPKiPi
// _ZZ21matrixTransposeSharedPKiPiE3mat has been demoted

.visible .entry _Z21matrixTransposeSharedPKiPi(
	.param .u64 .ptr .align 1 _Z21matrixTransposeSharedPKiPi_param_0,
	.param .u64 .ptr .align 1 _Z21matrixTransposeSharedPKiPi_param_1
)
{
	.reg .pred 	%p<7>;
	.reg .b32 	%r<27>;
	.reg .b64 	%rd<9>;
	// demoted variable
	.shared .align 4 .b8 _ZZ21matrixTransposeSharedPKiPiE3mat[4096];
	ld.param.u64 	%rd1, [_Z21matrixTransposeSharedPKiPi_param_0];
	ld.param.u64 	%rd2, [_Z21matrixTransposeSharedPKiPi_param_1];
	mov.u32 	%r7, %ctaid.x;
	shl.b32 	%r8, %r7, 5;
	mov.u32 	%r9, %ctaid.y;
	shl.b32 	%r10, %r9, 5;
	mov.u32 	%r1, %tid.y;
	add.s32 	%r2, %r10, %r1;
	mov.u32 	%r3, %tid.x;
	add.s32 	%r4, %r8, %r3;
	add.s32 	%r5, %r8, %r1;
	add.s32 	%r6, %r10, %r3;
	setp.gt.u32 	%p1, %r2, 2047;
	setp.gt.s32 	%p2, %r4, 2047;
	or.pred  	%p3, %p1, %p2;
	@%p3 bra 	$L__BB0_2;
	cvta.to.global.u64 	%rd3, %rd1;
	shl.b32 	%r11, %r2, 11;
	add.s32 	%r12, %r11, %r4;
	mul.wide.s32 	%rd4, %r12, 4;
	add.s64 	%rd5, %rd3, %rd4;
	ld.global.u32 	%r13, [%rd5];
	shl.b32 	%r14, %r3, 7;
	mov.u32 	%r15, _ZZ21matrixTransposeSharedPKiPiE3mat;
	add.s32 	%r16, %r15, %r14;
	shl.b32 	%r17, %r1, 2;
	add.s32 	%r18, %r16, %r17;
	st.shared.u32 	[%r18], %r13;
$L__BB0_2:
	bar.sync 	0;
	setp.gt.u32 	%p4, %r6, 2047;
	setp.gt.s32 	%p5, %r5, 2047;
	or.pred  	%p6, %p4, %p5;
	@%p6 bra 	$L__BB0_4;
	shl.b32 	%r19, %r1, 7;
	mov.u32 	%r20, _ZZ21matrixTransposeSharedPKiPiE3mat;
	add.s32 	%r21, %r20, %r19;
	shl.b32 	%r22, %r3, 2;
	add.s32 	%r23, %r21, %r22;
	ld.shared.u32 	%r24, [%r23];
	shl.b32 	%r25, %r5, 11;
	add.s32 	%r26, %r25, %r6;
	cvta.to.global.u64 	%rd6, %rd2;
	mul.wide.s32 	%rd7, %r26, 4;
	add.s64 	%rd8, %rd6, %rd7;
	st.global.u32 	[%rd8], %r24;
$L__BB0_4:
	ret;

}


// ===== COMPILED SASS (sm_100) =====

	.target	sm_100

	.elftype	@"ET_EXEC"


//--------------------- .note.nv.tkinfo           --------------------------
	.section	.note.nv.tkinfo,"",@"SHT_NOTE"
	.sectionflags	@"SHF_NOTE_NV_TKINFO"
	.tkinfo
        /*0018*/ 	.word	0x00000002
        /*0030*/ 	.string	""
        /*0030*/ 	.string	"ptxas"
        /*0030*/ 	.string	"Cuda compilation tools, release 13.0, V13.0.88"
        /*0030*/ 	.string	"Build cuda_13.0.r13.0/compiler.36424714_0"
        /*0030*/ 	.string	"-arch sm_100 -m 64 "



//--------------------- .note.nv.cuinfo           --------------------------
	.section	.note.nv.cuinfo,"",@"SHT_NOTE"
	.sectionflags	@"SHF_NOTE_NV_CUINFO"
        /*0018*/ 	.short	0x0002
        /*001a*/ 	.short	0x0064
        /*001c*/ 	.short	0x0082
	.zero		2


//--------------------- .nv.info                  --------------------------
	.section	.nv.info,"",@"SHT_CUDA_INFO"
	.align	4


	//----- nvinfo : EIATTR_REGCOUNT
	.align		4
        /*0000*/ 	.byte	0x04, 0x2f
        /*0002*/ 	.short	(.L_1 - .L_0)
	.align		4
.L_0:
        /*0004*/ 	.word	index@(_Z21matrixTransposeSharedPKiPi)
        /*0008*/ 	.word	0x0000000e


	//----- nvinfo : EIATTR_FRAME_SIZE
	.align		4
.L_1:
        /*000c*/ 	.byte	0x04, 0x11
        /*000e*/ 	.short	(.L_3 - .L_2)
	.align		4
.L_2:
        /*0010*/ 	.word	index@(_Z21matrixTransposeSharedPKiPi)
        /*0014*/ 	.word	0x00000000


	//----- nvinfo : EIATTR_MIN_STACK_SIZE
	.align		4
.L_3:
        /*0018*/ 	.byte	0x04, 0x12
        /*001a*/ 	.short	(.L_5 - .L_4)
	.align		4
.L_4:
        /*001c*/ 	.word	index@(_Z21matrixTransposeSharedPKiPi)
        /*0020*/ 	.word	0x00000000
.L_5:


//--------------------- .nv.compat                --------------------------
	.section	.nv.compat,"",@"SHT_CUDA_COMPAT_INFO"
	.align	4
        /*0000*/ 	.byte	0x02, 0x09, 0x00, 0x00, 0x02, 0x02, 0x01, 0x00, 0x02, 0x05, 0x05, 0x00, 0x03, 0x07, 0x01, 0x01
        /*0010*/ 	.byte	0x02, 0x03, 0x00, 0x00, 0x02, 0x06, 0x01, 0x00, 0x04, 0x0b, 0x08, 0x00, 0x09, 0x00, 0x00, 0x00
        /*0020*/ 	.byte	0x00, 0x00, 0x00, 0x00


//--------------------- .nv.info._Z21matrixTransposeSharedPKiPi --------------------------
	.section	.nv.info._Z21matrixTransposeSharedPKiPi,"",@"SHT_CUDA_INFO"
	.sectionflags	@""
	.align	4


	//----- nvinfo : EIATTR_CUDA_API_VERSION
	.align		4
        /*0000*/ 	.byte	0x04, 0x37
        /*0002*/ 	.short	(.L_7 - .L_6)
.L_6:
        /*0004*/ 	.word	0x00000082


	//----- nvinfo : EIATTR_KPARAM_INFO
	.align		4
.L_7:
        /*0008*/ 	.byte	0x04, 0x17
        /*000a*/ 	.short	(.L_9 - .L_8)
.L_8:
        /*000c*/ 	.word	0x00000000
        /*0010*/ 	.short	0x0001
        /*0012*/ 	.short	0x0008
        /*0014*/ 	.byte	0x00, 0xf5, 0x21, 0x00


	//----- nvinfo : EIATTR_KPARAM_INFO
	.align		4
.L_9:
        /*0018*/ 	.byte	0x04, 0x17
        /*001a*/ 	.short	(.L_11 - .L_10)
.L_10:
        /*001c*/ 	.word	0x00000000
        /*0020*/ 	.short	0x0000
        /*0022*/ 	.short	0x0000
        /*0024*/ 	.byte	0x00, 0xf5, 0x21, 0x00


	//----- nvinfo : EIATTR_SPARSE_MMA_MASK
	.align		4
.L_11:
        /*0028*/ 	.byte	0x03, 0x50
        /*002a*/ 	.short	0x0000


	//----- nvinfo : EIATTR_MAXREG_COUNT
	.align		4
        /*002c*/ 	.byte	0x03, 0x1b
        /*002e*/ 	.short	0x00ff


	//----- nvinfo : EIATTR_NUM_BARRIERS
	.align		4
        /*0030*/ 	.byte	0x02, 0x4c
        /*0032*/ 	.byte	0x01
	.zero		1


	//----- nvinfo : EIATTR_MERCURY_ISA_VERSION
	.align		4
        /*0034*/ 	.byte	0x03, 0x5f
        /*0036*/ 	.short	0x0101


	//----- nvinfo : EIATTR_VRC_CTA_INIT_COUNT
	.align		4
        /*0038*/ 	.byte	0x02, 0x4a
	.zero		1
	.zero		1


	//----- nvinfo : EIATTR_EXIT_INSTR_OFFSETS
	.align		4
        /*003c*/ 	.byte	0x04, 0x1c
        /*003e*/ 	.short	(.L_13 - .L_12)


	//   ....[0]....
.L_12:
        /*0040*/ 	.word	0x00000190


	//   ....[1]....
        /*0044*/ 	.word	0x00000240


	//----- nvinfo : EIATTR_CBANK_PARAM_SIZE
	.align		4
.L_13:
        /*0048*/ 	.byte	0x03, 0x19
        /*004a*/ 	.short	0x0010


	//----- nvinfo : EIATTR_PARAM_CBANK
	.align		4
        /*004c*/ 	.byte	0x04, 0x0a
        /*004e*/ 	.short	(.L_15 - .L_14)
	.align		4
.L_14:
        /*0050*/ 	.word	index@(.nv.constant0._Z21matrixTransposeSharedPKiPi)
        /*0054*/ 	.short	0x0380
        /*0056*/ 	.short	0x0010


	//----- nvinfo : EIATTR_SW_WAR
	.align		4
.L_15:
        /*0058*/ 	.byte	0x04, 0x36
        /*005a*/ 	.short	(.L_17 - .L_16)
.L_16:
        /*005c*/ 	.word	0x00000008
.L_17:


//--------------------- .nv.callgraph             --------------------------
	.section	.nv.callgraph,"",@"SHT_CUDA_CALLGRAPH"
	.align	4
	.sectionentsize	8
	.align		4
        /*0000*/ 	.word	0x00000000
	.align		4
        /*0004*/ 	.word	0xffffffff
	.align		4
        /*0008*/ 	.word	0x00000000
	.align		4
        /*000c*/ 	.word	0xfffffffe
	.align		4
        /*0010*/ 	.word	0x00000000
	.align		4
        /*0014*/ 	.word	0xfffffffd
	.align		4
        /*0018*/ 	.word	0x00000000
	.align		4
        /*001c*/ 	.word	0xfffffffc


//--------------------- .text._Z21matrixTransposeSharedPKiPi --------------------------
	.section	.text._Z21matrixTransposeSharedPKiPi,"ax",@progbits
	.align	128
        .global         _Z21matrixTransposeSharedPKiPi
        .type           _Z21matrixTransposeSharedPKiPi,@function
        .size           _Z21matrixTransposeSharedPKiPi,(.L_x_1 - _Z21matrixTransposeSharedPKiPi)
        .other          _Z21matrixTransposeSharedPKiPi,@"STO_CUDA_ENTRY STV_DEFAULT"
_Z21matrixTransposeSharedPKiPi:
.text._Z21matrixTransposeSharedPKiPi:
[----:B------:R-:W-:Y:S01]  /*0000*/  LDC R1, c[0x0][0x37c] ;  /* 0x0000df00ff017b82 */ /* 0x000fe20000000800 */
[----:B------:R-:W0:Y:S01]  /*0010*/  S2R R11, SR_TID.X ;  /* 0x00000000000b7919 */ /* 0x000e220000002100 */
[----:B------:R-:W1:Y:S01]  /*0020*/  LDCU.64 UR6, c[0x0][0x358] ;  /* 0x00006b00ff0677ac */ /* 0x000e620008000a00 */
[----:B------:R-:W0:Y:S01]  /*0030*/  S2R R6, SR_CTAID.X ;  /* 0x0000000000067919 */ /* 0x000e220000002500 */
[----:B------:R-:W2:Y:S01]  /*0040*/  S2R R7, SR_CTAID.Y ;  /* 0x0000000000077919 */ /* 0x000ea20000002600 */
[----:B------:R-:W2:Y:S01]  /*0050*/  S2R R9, SR_TID.Y ;  /* 0x0000000000097919 */ /* 0x000ea20000002200 */
[----:B0-----:R-:W-:-:S05]  /*0060*/  IMAD R5, R6, 0x20, R11 ;  /* 0x0000002006057824 */ /* 0x001fca00078e020b */
[----:B------:R-:W-:Y:S01]  /*0070*/  ISETP.GT.AND P0, PT, R5, 0x7ff, PT ;  /* 0x000007ff0500780c */ /* 0x000fe20003f04270 */
[----:B--2---:R-:W-:-:S05]  /*0080*/  IMAD R0, R7, 0x20, R9 ;  /* 0x0000002007007824 */ /* 0x004fca00078e0209 */
[----:B------:R-:W-:-:S13]  /*0090*/  ISETP.GT.U32.OR P0, PT, R0, 0x7ff, P0 ;  /* 0x000007ff0000780c */ /* 0x000fda0000704470 */
[----:B------:R-:W0:Y:S01]  /*00a0*/  @!P0 LDC.64 R2, c[0x0][0x380] ;  /* 0x0000e000ff028b82 */ /* 0x000e220000000a00 */
[----:B------:R-:W-:-:S04]  /*00b0*/  @!P0 IMAD R5, R0, 0x800, R5 ;  /* 0x0000080000058824 */ /* 0x000fc800078e0205 */
[----:B0-----:R-:W-:-:S06]  /*00c0*/  @!P0 IMAD.WIDE R2, R5, 0x4, R2 ;  /* 0x0000000405028825 */ /* 0x001fcc00078e0202 */
[----:B-1----:R-:W2:Y:S01]  /*00d0*/  @!P0 LDG.E R2, desc[UR6][R2.64] ;  /* 0x0000000602028981 */ /* 0x002ea2000c1e1900 */
[----:B------:R-:W-:Y:S02]  /*00e0*/  @!P0 MOV R4, 0x400 ;  /* 0x0000040000048802 */ /* 0x000fe40000000f00 */
[----:B------:R-:W-:Y:S01]  /*00f0*/  LEA R0, R6, R9, 0x5 ;  /* 0x0000000906007211 */ /* 0x000fe200078e28ff */
[----:B------:R-:W0:Y:S03]  /*0100*/  @!P0 S2R R5, SR_CgaCtaId ;  /* 0x0000000000058919 */ /* 0x000e260000008800 */
[----:B------:R-:W-:Y:S02]  /*0110*/  ISETP.GT.AND P1, PT, R0, 0x7ff, PT ;  /* 0x000007ff0000780c */ /* 0x000fe40003f24270 */
[----:B0-----:R-:W-:Y:S01]  /*0120*/  @!P0 LEA R4, R5, R4, 0x18 ;  /* 0x0000000405048211 */ /* 0x001fe200078ec0ff */
[----:B------:R-:W-:-:S04]  /*0130*/  IMAD R5, R7, 0x20, R11 ;  /* 0x0000002007057824 */ /* 0x000fc800078e020b */
[----:B------:R-:W-:Y:S01]  /*0140*/  @!P0 IMAD R4, R11, 0x80, R4 ;  /* 0x000000800b048824 */ /* 0x000fe200078e0204 */
[----:B------:R-:W-:-:S04]  /*0150*/  ISETP.GT.U32.OR P1, PT, R5, 0x7ff, P1 ;  /* 0x000007ff0500780c */ /* 0x000fc80000f24470 */
[----:B------:R-:W-:-:S05]  /*0160*/  @!P0 LEA R7, R9, R4, 0x2 ;  /* 0x0000000409078211 */ /* 0x000fca00078e10ff */
[----:B--2---:R0:W-:Y:S01]  /*0170*/  @!P0 STS [R7], R2 ;  /* 0x0000000207008388 */ /* 0x0041e20000000800 */
[----:B------:R-:W-:Y:S06]  /*0180*/  BAR.SYNC.DEFER_BLOCKING 0x0 ;  /* 0x0000000000007b1d */ /* 0x000fec0000010000 */
[----:B------:R-:W-:Y:S05]  /*0190*/  @P1 EXIT ;  /* 0x000000000000194d */ /* 0x000fea0003800000 */
[----:B------:R-:W1:Y:S01]  /*01a0*/  S2UR UR5, SR_CgaCtaId ;  /* 0x00000000000579c3 */ /* 0x000e620000008800 */
[----:B------:R-:W-:Y:S01]  /*01b0*/  UMOV UR4, 0x400 ;  /* 0x0000040000047882 */ /* 0x000fe20000000000 */
[----:B------:R-:W-:Y:S01]  /*01c0*/  LEA R5, R0, R5, 0xb ;  /* 0x0000000500057211 */ /* 0x000fe200078e58ff */
[----:B-1----:R-:W-:-:S06]  /*01d0*/  ULEA UR4, UR5, UR4, 0x18 ;  /* 0x0000000405047291 */ /* 0x002fcc000f8ec0ff */
[----:B0-----:R-:W-:-:S05]  /*01e0*/  LEA R2, R9, UR4, 0x7 ;  /* 0x0000000409027c11 */ /* 0x001fca000f8e38ff */
[----:B------:R-:W-:Y:S02]  /*01f0*/  IMAD R4, R11, 0x4, R2 ;  /* 0x000000040b047824 */ /* 0x000fe400078e0202 */
[----:B------:R-:W0:Y:S03]  /*0200*/  LDC.64 R2, c[0x0][0x388] ;  /* 0x0000e200ff027b82 */ /* 0x000e260000000a00 */
[----:B------:R-:W1:Y:S01]  /*0210*/  LDS R7, [R4] ;  /* 0x0000000004077984 */ /* 0x000e620000000800 */
[----:B0-----:R-:W-:-:S05]  /*0220*/  IMAD.WIDE R2, R5, 0x4, R2 ;  /* 0x0000000405027825 */ /* 0x001fca00078e0202 */
[----:B-1----:R-:W-:Y:S01]  /*0230*/  STG.E desc[UR6][R2.64], R7 ;  /* 0x0000000702007986 */ /* 0x002fe2000c101906 */
[----:B------:R-:W-:Y:S05]  /*0240*/  EXIT ;  /* 0x000000000000794d */ /* 0x000fea0003800000 */
.L_x_0:
[----:B------:R-:W-:-:S00]  /*0250*/  BRA `(.L_x_0) ;  /* 0xfffffffc00fc7947 */ /* 0x000fc0000383ffff */
[----:B------:R-:W-:-:S00]  /*0260*/  NOP ;  /* 0x0000000000007918 */ /* 0x000fc00000000000 */
        /* <DEDUP_REMOVED lines=9> */
.L_x_1:


//--------------------- .nv.shared._Z21matrixTransposeSharedPKiPi --------------------------
	.section	.nv.shared._Z21matrixTransposeSharedPKiPi,"aw",@nobits
	.sectionflags	@""
	.align	4
.nv.shared._Z21matrixTransposeSharedPKiPi:
	.zero		5120


//--------------------- .nv.shared.reserved.0     --------------------------
	.section	.nv.shared.reserved.0,"aw",@nobits
	.weak		__nv_reservedSMEM_offset_0_alias
	.size		__nv_reservedSMEM_offset_0_alias, 0, 64
	.other		__nv_reservedSMEM_offset_0_alias,@"STO_CUDA_RESERVED_SHARED STV_DEFAULT"
__nv_reservedSMEM_offset_0_alias:
	.zero		0
	.zero		64


//--------------------- .nv.constant0._Z21matrixTransposeSharedPKiPi --------------------------
	.section	.nv.constant0._Z21matrixTransposeSharedPKiPi,"a",@progbits
	.sectionflags	@""
	.align	4
.nv.constant0._Z21matrixTransposeSharedPKiPi:
	.zero		912


//--------------------- SYMBOLS --------------------------

	.type		.nv.reservedSmem.offset0,@object
	.size		.nv.reservedSmem.offset0,0x4
	.type		.nv.reservedSmem.cap,@object
	.size		.nv.reservedSmem.cap,0x4
